	.headerflags	@"EF_CUDA_TEXMODE_UNIFIED EF_CUDA_64BIT_ADDRESS EF_CUDA_ACCELERATORS EF_CUDA_SM90 EF_CUDA_VIRTUAL_SM(EF_CUDA_SM90)"
	.elftype	@"ET_EXEC"


//--------------------- .nv.info                  --------------------------
	.section	.nv.info,"",@"SHT_CUDA_INFO"
	.align	4


	//----- nvinfo : EIATTR_REGCOUNT
	.align		4
        /*0000*/ 	.byte	0x04, 0x2f
        /*0002*/ 	.short	(.L_2 - .L_1)
	.align		4
.L_1:
        /*0004*/ 	.word	index@(triton_poi_fused_add_native_layer_norm_8)
        /*0008*/ 	.word	0x0000001c


	//----- nvinfo : EIATTR_MIN_STACK_SIZE
	.align		4
.L_2:
        /*000c*/ 	.byte	0x04, 0x12
        /*000e*/ 	.short	(.L_4 - .L_3)
	.align		4
.L_3:
        /*0010*/ 	.word	index@(triton_poi_fused_add_native_layer_norm_8)
        /*0014*/ 	.word	0x00000000


	//----- nvinfo : EIATTR_FRAME_SIZE
	.align		4
.L_4:
        /*0018*/ 	.byte	0x04, 0x11
        /*001a*/ 	.short	(.L_6 - .L_5)
	.align		4
.L_5:
        /*001c*/ 	.word	index@(triton_poi_fused_add_native_layer_norm_8)
        /*0020*/ 	.word	0x00000000


	//----- nvinfo : EIATTR_MIN_STACK_SIZE
	.align		4
.L_6:
        /*0024*/ 	.byte	0x04, 0x12
        /*0026*/ 	.short	(.L_8 - .L_7)
	.align		4
.L_7:
        /*0028*/ 	.word	index@(triton_poi_fused_add_native_layer_norm_8)
        /*002c*/ 	.word	0x00000000
.L_8:


//--------------------- .nv.info.triton_poi_fused_add_native_layer_norm_8 --------------------------
	.section	.nv.info.triton_poi_fused_add_native_layer_norm_8,"",@"SHT_CUDA_INFO"
	.sectionflags	@""
	.align	4


	//----- nvinfo : EIATTR_CUDA_API_VERSION
	.align		4
        /*0000*/ 	.byte	0x04, 0x37
        /*0002*/ 	.short	(.L_10 - .L_9)
.L_9:
        /*0004*/ 	.word	0x0000007c


	//----- nvinfo : EIATTR_KPARAM_INFO
	.align		4
.L_10:
        /*0008*/ 	.byte	0x04, 0x17
        /*000a*/ 	.short	(.L_12 - .L_11)
.L_11:
        /*000c*/ 	.word	0x00000000
        /*0010*/ 	.short	0x0009
        /*0012*/ 	.short	0x0044
        /*0014*/ 	.byte	0x00, 0xf0, 0x11, 0x00


	//----- nvinfo : EIATTR_KPARAM_INFO
	.align		4
.L_12:
        /*0018*/ 	.byte	0x04, 0x17
        /*001a*/ 	.short	(.L_14 - .L_13)
.L_13:
        /*001c*/ 	.word	0x00000000
        /*0020*/ 	.short	0x0008
        /*0022*/ 	.short	0x0040
        /*0024*/ 	.byte	0x00, 0xf0, 0x11, 0x00


	//----- nvinfo : EIATTR_KPARAM_INFO
	.align		4
.L_14:
        /*0028*/ 	.byte	0x04, 0x17
        /*002a*/ 	.short	(.L_16 - .L_15)
.L_15:
        /*002c*/ 	.word	0x00000000
        /*0030*/ 	.short	0x0007
        /*0032*/ 	.short	0x0038
        /*0034*/ 	.byte	0x00, 0xf4, 0x21, 0x00


	//----- nvinfo : EIATTR_KPARAM_INFO
	.align		4
.L_16:
        /*0038*/ 	.byte	0x04, 0x17
        /*003a*/ 	.short	(.L_18 - .L_17)
.L_17:
        /*003c*/ 	.word	0x00000000
        /*0040*/ 	.short	0x0006
        /*0042*/ 	.short	0x0030
        /*0044*/ 	.byte	0x00, 0xf4, 0x21, 0x00


	//----- nvinfo : EIATTR_KPARAM_INFO
	.align		4
.L_18:
        /*0048*/ 	.byte	0x04, 0x17
        /*004a*/ 	.short	(.L_20 - .L_19)
.L_19:
        /*004c*/ 	.word	0x00000000
        /*0050*/ 	.short	0x0005
        /*0052*/ 	.short	0x0028
        /*0054*/ 	.byte	0x00, 0xf4, 0x21, 0x00


	//----- nvinfo : EIATTR_KPARAM_INFO
	.align		4
.L_20:
        /*0058*/ 	.byte	0x04, 0x17
        /*005a*/ 	.short	(.L_22 - .L_21)
.L_21:
        /*005c*/ 	.word	0x00000000
        /*0060*/ 	.short	0x0004
        /*0062*/ 	.short	0x0020
        /*0064*/ 	.byte	0x00, 0xf4, 0x21, 0x00


	//----- nvinfo : EIATTR_KPARAM_INFO
	.align		4
.L_22:
        /*0068*/ 	.byte	0x04, 0x17
        /*006a*/ 	.short	(.L_24 - .L_23)
.L_23:
        /*006c*/ 	.word	0x00000000
        /*0070*/ 	.short	0x0003
        /*0072*/ 	.short	0x0018
        /*0074*/ 	.byte	0x00, 0xf4, 0x21, 0x00


	//----- nvinfo : EIATTR_KPARAM_INFO
	.align		4
.L_24:
        /*0078*/ 	.byte	0x04, 0x17
        /*007a*/ 	.short	(.L_26 - .L_25)
.L_25:
        /*007c*/ 	.word	0x00000000
        /*0080*/ 	.short	0x0002
        /*0082*/ 	.short	0x0010
        /*0084*/ 	.byte	0x00, 0xf4, 0x21, 0x00


	//----- nvinfo : EIATTR_KPARAM_INFO
	.align		4
.L_26:
        /*0088*/ 	.byte	0x04, 0x17
        /*008a*/ 	.short	(.L_28 - .L_27)
.L_27:
        /*008c*/ 	.word	0x00000000
        /*0090*/ 	.short	0x0001
        /*0092*/ 	.short	0x0008
        /*0094*/ 	.byte	0x00, 0xf4, 0x21, 0x00


	//----- nvinfo : EIATTR_KPARAM_INFO
	.align		4
.L_28:
        /*0098*/ 	.byte	0x04, 0x17
        /*009a*/ 	.short	(.L_30 - .L_29)
.L_29:
        /*009c*/ 	.word	0x00000000
        /*00a0*/ 	.short	0x0000
        /*00a2*/ 	.short	0x0000
        /*00a4*/ 	.byte	0x00, 0xf4, 0x21, 0x00


	//----- nvinfo : EIATTR_SPARSE_MMA_MASK
	.align		4
.L_30:
        /*00a8*/ 	.byte	0x03, 0x50
        /*00aa*/ 	.short	0x0000


	//----- nvinfo : EIATTR_MAXREG_COUNT
	.align		4
        /*00ac*/ 	.byte	0x03, 0x1b
        /*00ae*/ 	.short	0x00ff


	//----- nvinfo : EIATTR_EXIT_INSTR_OFFSETS
	.align		4
        /*00b0*/ 	.byte	0x04, 0x1c
        /*00b2*/ 	.short	(.L_32 - .L_31)


	//   ....[0]....
.L_31:
        /*00b4*/ 	.word	0x000005e0


	//   ....[1]....
        /*00b8*/ 	.word	0x00000600


	//----- nvinfo : EIATTR_REQNTID
	.align		4
.L_32:
        /*00bc*/ 	.byte	0x04, 0x10
        /*00be*/ 	.short	(.L_34 - .L_33)
.L_33:
        /*00c0*/ 	.word	0x00000080
        /*00c4*/ 	.word	0x00000001
        /*00c8*/ 	.word	0x00000001


	//----- nvinfo : EIATTR_CBANK_PARAM_SIZE
	.align		4
.L_34:
        /*00cc*/ 	.byte	0x03, 0x19
        /*00ce*/ 	.short	0x0048


	//----- nvinfo : EIATTR_PARAM_CBANK
	.align		4
        /*00d0*/ 	.byte	0x04, 0x0a
        /*00d2*/ 	.short	(.L_36 - .L_35)
	.align		4
.L_35:
        /*00d4*/ 	.word	index@(.nv.constant0.triton_poi_fused_add_native_layer_norm_8)
        /*00d8*/ 	.short	0x0210
        /*00da*/ 	.short	0x0048


	//----- nvinfo : EIATTR_SW_WAR
	.align		4
.L_36:
        /*00dc*/ 	.byte	0x04, 0x36
        /*00de*/ 	.short	(.L_38 - .L_37)
.L_37:
        /*00e0*/ 	.word	0x00000008
.L_38:


//--------------------- .nv.callgraph             --------------------------
	.section	.nv.callgraph,"",@"SHT_CUDA_CALLGRAPH"
	.align	4
	.sectionentsize	8
	.align		4
        /*0000*/ 	.word	0x00000000
	.align		4
        /*0004*/ 	.word	0xffffffff
	.align		4
        /*0008*/ 	.word	0x00000000
	.align		4
        /*000c*/ 	.word	0xfffffffe
	.align		4
        /*0010*/ 	.word	0x00000000
	.align		4
        /*0014*/ 	.word	0xfffffffd
	.align		4
        /*0018*/ 	.word	0x00000000
	.align		4
        /*001c*/ 	.word	0xfffffffc


//--------------------- .nv.constant4             --------------------------
	.section	.nv.constant4,"a",@progbits
	.align	8
	.align		8
.nv.constant4:
        /*0000*/ 	.dword	_$_str


//--------------------- .text.triton_poi_fused_add_native_layer_norm_8 --------------------------
	.section	.text.triton_poi_fused_add_native_layer_norm_8,"ax",@progbits
	.sectionflags	@"SHF_BARRIERS=1"
	.align	128
        .global         triton_poi_fused_add_native_layer_norm_8
        .type           triton_poi_fused_add_native_layer_norm_8,@function
        .size           triton_poi_fused_add_native_layer_norm_8,(.L_x_1 - triton_poi_fused_add_native_layer_norm_8)
        .other          triton_poi_fused_add_native_layer_norm_8,@"STO_CUDA_ENTRY STV_DEFAULT"
triton_poi_fused_add_native_layer_norm_8:
.text.triton_poi_fused_add_native_layer_norm_8:
[----:B------:R-:W0:Y:S01]  /*0000*/  LDC R1, c[0x0][0x28] ;  /* 0x00000a00ff017b82 */ /* 0x000e220000000800 */
[----:B------:R-:W1:Y:S07]  /*0010*/  S2R R18, SR_TID.X ;  /* 0x0000000000127919 */ /* 0x000e6e0000002100 */
[----:B------:R-:W2:Y:S01]  /*0020*/  LDC.64 R4, c[0x0][0x218] ;  /* 0x00008600ff047b82 */ /* 0x000ea20000000a00 */
[----:B------:R-:W-:Y:S01]  /*0030*/  CS2R R6, SRZ ;  /* 0x0000000000067805 */ /* 0x000fe2000001ff00 */
[----:B------:R-:W-:Y:S01]  /*0040*/  ULDC.64 UR6, c[0x0][0x208] ;  /* 0x0000820000067ab9 */ /* 0x000fe20000000a00 */
[----:B------:R-:W3:Y:S01]  /*0050*/  S2R R8, SR_CTAID.X ;  /* 0x0000000000087919 */ /* 0x000ee20000002500 */
[----:B------:R-:W4:Y:S04]  /*0060*/  S2R R0, SR_CTAID.Y ;  /* 0x0000000000007919 */ /* 0x000f280000002600 */
[----:B------:R-:W5:Y:S01]  /*0070*/  S2UR UR5, SR_CgaCtaId ;  /* 0x00000000000579c3 */ /* 0x000f620000008800 */
[----:B------:R-:W-:-:S07]  /*0080*/  UMOV UR4, 0x400 ;  /* 0x0000040000047882 */ /* 0x000fce0000000000 */
[----:B------:R-:W5:Y:S08]  /*0090*/  LDC.64 R14, c[0x0][0x220] ;  /* 0x00008800ff0e7b82 */ /* 0x000f700000000a00 */
[----:B------:R-:W5:Y:S01]  /*00a0*/  LDC.64 R12, c[0x0][0x210] ;  /* 0x00008400ff0c7b82 */ /* 0x000f620000000a00 */
[----:B-1----:R-:W-:Y:S01]  /*00b0*/  SHF.R.U32.HI R9, RZ, 0x5, R18 ;  /* 0x00000005ff097819 */ /* 0x002fe20000011612 */
[----:B------:R-:W-:-:S02]  /*00c0*/  IMAD.SHL.U32 R19, R18, 0x2, RZ ;  /* 0x0000000212137824 */ /* 0x000fc400078e00ff */
[----:B---3--:R-:W-:Y:S01]  /*00d0*/  IMAD.SHL.U32 R8, R8, 0x4, RZ ;  /* 0x0000000408087824 */ /* 0x008fe200078e00ff */
[----:B------:R-:W-:Y:S01]  /*00e0*/  SGXT.U32 R9, R9, 0x2 ;  /* 0x000000020909781a */ /* 0x000fe20000000000 */
[----:B----4-:R-:W-:-:S03]  /*00f0*/  IMAD.SHL.U32 R0, R0, 0x40, RZ ;  /* 0x0000004000007824 */ /* 0x010fc600078e00ff */
[----:B------:R-:W-:Y:S02]  /*0100*/  LOP3.LUT R3, R8, R9, RZ, 0xfc, !PT ;  /* 0x0000000908037212 */ /* 0x000fe400078efcff */
[----:B------:R-:W-:Y:S02]  /*0110*/  LOP3.LUT R2, R0, 0x3e, R19, 0xf8, !PT ;  /* 0x0000003e00027812 */ /* 0x000fe400078ef813 */
[----:B------:R-:W-:-:S03]  /*0120*/  ISETP.GE.AND P0, PT, R3, 0x200, PT ;  /* 0x000002000300780c */ /* 0x000fc60003f06270 */
[----:B------:R-:W-:Y:S01]  /*0130*/  IMAD R3, R3, 0x24, R2 ;  /* 0x0000002403037824 */ /* 0x000fe200078e0202 */
[----:B------:R-:W-:-:S03]  /*0140*/  ISETP.LT.AND P0, PT, R2, 0x24, !P0 ;  /* 0x000000240200780c */ /* 0x000fc60004701270 */
[----:B--2---:R-:W-:-:S10]  /*0150*/  IMAD.WIDE R4, R3, 0x4, R4 ;  /* 0x0000000403047825 */ /* 0x004fd400078e0204 */
[----:B------:R1:W2:Y:S01]  /*0160*/  @P0 LDG.E.EL.64 R6, desc[UR6][R4.64] ;  /* 0x0000000604060981 */ /* 0x0002a2000c2e1b00 */
[----:B------:R-:W-:Y:S01]  /*0170*/  SHF.R.U32.HI R3, RZ, 0x1, R18 ;  /* 0x00000001ff037819 */ /* 0x000fe20000011612 */
[----:B-----5:R-:W-:Y:S01]  /*0180*/  UPRMT UR4, UR5, 0x654, UR4 ;  /* 0x0000065405047896 */ /* 0x020fe20008000004 */
[----:B------:R-:W-:Y:S01]  /*0190*/  SHF.L.U32 R18, R18, 0x3, RZ ;  /* 0x0000000312127819 */ /* 0x000fe200000006ff */
[----:B------:R-:W-:Y:S01]  /*01a0*/  IMAD.MOV.U32 R16, RZ, RZ, RZ ;  /* 0x000000ffff107224 */ /* 0x000fe200078e00ff */
[----:B------:R-:W-:Y:S02]  /*01b0*/  LOP3.LUT R21, R8, 0x2, R19, 0xf8, !PT ;  /* 0x0000000208157812 */ /* 0x000fe400078ef813 */
[----:B------:R-:W-:Y:S02]  /*01c0*/  SGXT.U32 R3, R3, 0x6 ;  /* 0x000000060303781a */ /* 0x000fe40000000000 */
[----:B------:R-:W-:Y:S02]  /*01d0*/  LOP3.LUT R9, R9, 0xf8, R18, 0xf8, !PT ;  /* 0x000000f809097812 */ /* 0x000fe400078ef812 */
[----:B-1----:R-:W-:-:S02]  /*01e0*/  LOP3.LUT R5, R18, 0xf8, RZ, 0xc0, !PT ;  /* 0x000000f812057812 */ /* 0x002fc400078ec0ff */
[----:B------:R-:W-:Y:S02]  /*01f0*/  LOP3.LUT R0, R0, R3, RZ, 0xfc, !PT ;  /* 0x0000000300007212 */ /* 0x000fe400078efcff */
[----:B------:R-:W1:Y:S01]  /*0200*/  LDC.64 R2, c[0x0][0x230] ;  /* 0x00008c00ff027b82 */ /* 0x000e620000000a00 */
[----:B------:R-:W-:Y:S01]  /*0210*/  VIADD R8, R5, UR4 ;  /* 0x0000000405087c36 */ /* 0x000fe20008000000 */
[--C-:B------:R-:W-:Y:S01]  /*0220*/  SHF.R.S32.HI R4, RZ, 0x1f, R21.reuse ;  /* 0x0000001fff047819 */ /* 0x100fe20000011415 */
[C---:B------:R-:W-:Y:S01]  /*0230*/  IMAD.SHL.U32 R23, R0.reuse, 0x4, RZ ;  /* 0x0000000400177824 */ /* 0x040fe200078e00ff */
[----:B------:R-:W-:Y:S01]  /*0240*/  ISETP.GE.AND P1, PT, R21, 0x200, PT ;  /* 0x000002001500780c */ /* 0x000fe20003f26270 */
[----:B------:R-:W-:Y:S01]  /*0250*/  IMAD R17, R0, 0x200, R21 ;  /* 0x0000020000117824 */ /* 0x000fe200078e0215 */
[----:B------:R-:W-:Y:S02]  /*0260*/  LEA R20, R9, R8, 0x2 ;  /* 0x0000000809147211 */ /* 0x000fe400078e10ff */
[----:B------:R-:W-:Y:S01]  /*0270*/  LEA.HI R4, R4, R21, RZ, 0x7 ;  /* 0x0000001504047211 */ /* 0x000fe200078f38ff */
[----:B------:R-:W3:Y:S01]  /*0280*/  LDC.64 R8, c[0x0][0x228] ;  /* 0x00008a00ff087b82 */ /* 0x000ee20000000a00 */
[----:B------:R-:W-:Y:S01]  /*0290*/  ISETP.LT.AND P0, PT, R0, 0x24, !P1 ;  /* 0x000000240000780c */ /* 0x000fe20004f01270 */
[----:B------:R-:W-:Y:S01]  /*02a0*/  HFMA2.MMA R0, -RZ, RZ, 0, 0 ;  /* 0x00000000ff007435 */ /* 0x000fe200000001ff */
[----:B------:R-:W-:-:S02]  /*02b0*/  LEA.HI.SX32 R23, R4, R23, 0x19 ;  /* 0x0000001704177211 */ /* 0x000fc400078fcaff */
[----:B------:R-:W-:-:S05]  /*02c0*/  LOP3.LUT R10, R4, 0xffffff80, RZ, 0xc0, !PT ;  /* 0xffffff80040a7812 */ /* 0x000fca00078ec0ff */
[----:B------:R-:W-:Y:S02]  /*02d0*/  IMAD.IADD R21, R21, 0x1, -R10 ;  /* 0x0000000115157824 */ /* 0x000fe400078e0a0a */
[----:B------:R-:W4:Y:S01]  /*02e0*/  LDC.64 R10, c[0x0][0x238] ;  /* 0x00008e00ff0a7b82 */ /* 0x000f220000000a00 */
[----:B-1----:R-:W-:-:S07]  /*02f0*/  IMAD.WIDE R24, R23, 0x4, R2 ;  /* 0x0000000417187825 */ /* 0x002fce00078e0202 */
[----:B------:R-:W1:Y:S01]  /*0300*/  LDC.64 R2, c[0x0][0x240] ;  /* 0x00009000ff027b82 */ /* 0x000e620000000a00 */
[----:B------:R-:W-:Y:S01]  /*0310*/  CS2R R4, SRZ ;  /* 0x0000000000047805 */ /* 0x000fe2000001ff00 */
[----:B0-----:R-:W-:-:S04]  /*0320*/  IMAD.WIDE R14, R21, 0x4, R14 ;  /* 0x00000004150e7825 */ /* 0x001fc800078e020e */
[----:B------:R-:W-:-:S04]  /*0330*/  IMAD.WIDE R12, R17, 0x4, R12 ;  /* 0x00000004110c7825 */ /* 0x000fc800078e020c */
[----:B---3--:R-:W-:Y:S01]  /*0340*/  IMAD.WIDE R22, R23, 0x4, R8 ;  /* 0x0000000417167825 */ /* 0x008fe200078e0208 */
[----:B------:R-:W-:-:S03]  /*0350*/  CS2R R8, SRZ ;  /* 0x0000000000087805 */ /* 0x000fc6000001ff00 */
[----:B----4-:R-:W-:Y:S01]  /*0360*/  IMAD.WIDE R10, R21, 0x4, R10 ;  /* 0x00000004150a7825 */ /* 0x010fe200078e020a */
[----:B--2---:R-:W-:Y:S04]  /*0370*/  STS [R20], R6 ;  /* 0x0000000614007388 */ /* 0x004fe80000000800 */
[----:B------:R0:W-:Y:S01]  /*0380*/  STS [R20+0x14], R7 ;  /* 0x0000140714007388 */ /* 0x0001e20000000800 */
[----:B------:R-:W-:Y:S01]  /*0390*/  BAR.SYNC.DEFER_BLOCKING 0x0 ;  /* 0x0000000000007b1d */ /* 0x000fe20000010000 */
[----:B0-----:R-:W-:-:S05]  /*03a0*/  CS2R R6, SRZ ;  /* 0x0000000000067805 */ /* 0x001fca000001ff00 */
[----:B------:R-:W2:Y:S04]  /*03b0*/  @P0 LDG.E.EL R0, desc[UR6][R24.64] ;  /* 0x0000000618000981 */ /* 0x000ea8000c2e1900 */
[----:B------:R-:W3:Y:S04]  /*03c0*/  @P0 LDG.E.EL R16, desc[UR6][R24.64] ;  /* 0x0000000618100981 */ /* 0x000ee8000c2e1900 */
[----:B------:R0:W4:Y:S04]  /*03d0*/  @!P1 LDG.E.EL.64 R4, desc[UR6][R14.64] ;  /* 0x000000060e049981 */ /* 0x000128000c2e1b00 */
[----:B------:R-:W4:Y:S04]  /*03e0*/  @P0 LDG.E.EL.64 R6, desc[UR6][R12.64] ;  /* 0x000000060c060981 */ /* 0x000f28000c2e1b00 */
[----:B------:R-:W5:Y:S04]  /*03f0*/  @P0 LDG.E.EL R9, desc[UR6][R22.64] ;  /* 0x0000000616090981 */ /* 0x000f68000c2e1900 */
[----:B------:R0:W5:Y:S01]  /*0400*/  @P0 LDG.E.EL R8, desc[UR6][R22.64] ;  /* 0x0000000616080981 */ /* 0x000162000c2e1900 */
[----:B-1----:R-:W-:Y:S01]  /*0410*/  IMAD.WIDE R20, R21, 0x4, R2 ;  /* 0x0000000415147825 */ /* 0x002fe200078e0202 */
[----:B------:R-:W-:-:S02]  /*0420*/  CS2R R2, SRZ ;  /* 0x0000000000027805 */ /* 0x000fc4000001ff00 */
[----:B0-----:R-:W-:-:S04]  /*0430*/  CS2R R14, SRZ ;  /* 0x00000000000e7805 */ /* 0x001fc8000001ff00 */
[----:B------:R0:W5:Y:S04]  /*0440*/  @!P1 LDG.E.EL.64 R2, desc[UR6][R10.64] ;  /* 0x000000060a029981 */ /* 0x000168000c2e1b00 */
[----:B------:R-:W5:Y:S01]  /*0450*/  @!P1 LDG.E.EL.64 R14, desc[UR6][R20.64] ;  /* 0x00000006140e9981 */ /* 0x000f62000c2e1b00 */
[----:B------:R-:W-:Y:S02]  /*0460*/  LOP3.LUT R19, R19, 0xfc, RZ, 0xc0, !PT ;  /* 0x000000fc13137812 */ /* 0x000fe400078ec0ff */
[----:B------:R-:W-:Y:S02]  /*0470*/  LOP3.LUT R18, R18, 0x3f8, RZ, 0xc0, !PT ;  /* 0x000003f812127812 */ /* 0x000fe400078ec0ff */
[----:B------:R-:W-:Y:S01]  /*0480*/  MOV R23, 0x3c000000 ;  /* 0x3c00000000177802 */ /* 0x000fe20000000f00 */
[----:B0-----:R-:W0:Y:S01]  /*0490*/  LDC.64 R10, c[0x0][0x248] ;  /* 0x00009200ff0a7b82 */ /* 0x001e220000000a00 */
[----:B------:R-:W-:-:S05]  /*04a0*/  IADD3 R18, R18, UR4, R19 ;  /* 0x0000000412127c10 */ /* 0x000fca000fffe013 */
[----:B------:R-:W1:Y:S04]  /*04b0*/  LDS R19, [R18] ;  /* 0x0000000012137984 */ /* 0x000e680000000800 */
[----:B------:R-:W1:Y:S01]  /*04c0*/  LDS R22, [R18+0x4] ;  /* 0x0000040012167984 */ /* 0x000e620000000800 */
[----:B0-----:R-:W-:Y:S01]  /*04d0*/  IMAD.WIDE R10, R17, 0x4, R10 ;  /* 0x00000004110a7825 */ /* 0x001fe200078e020a */
[----:B------:R-:W-:Y:S03]  /*04e0*/  BAR.SYNC.DEFER_BLOCKING 0x0 ;  /* 0x0000000000007b1d */ /* 0x000fe60000010000 */
[-C--:B--2---:R-:W-:Y:S01]  /*04f0*/  FFMA R0, R0, R23.reuse, 9.9999997473787516356e-06 ;  /* 0x3727c5ac00007423 */ /* 0x084fe20000000017 */
[----:B---3--:R-:W-:-:S05]  /*0500*/  FFMA R16, R16, R23, 9.9999997473787516356e-06 ;  /* 0x3727c5ac10107423 */ /* 0x008fca0000000017 */
[----:B------:R-:W0:Y:S01]  /*0510*/  MUFU.RSQ R0, R0 ;  /* 0x0000000000007308 */ /* 0x000e220000001400 */
[----:B----4-:R-:W-:Y:S01]  /*0520*/  FADD R4, R4, R6 ;  /* 0x0000000604047221 */ /* 0x010fe20000000000 */
[----:B------:R-:W-:-:S06]  /*0530*/  FADD R5, R5, R7 ;  /* 0x0000000705057221 */ /* 0x000fcc0000000000 */
[----:B------:R-:W2:Y:S01]  /*0540*/  MUFU.RSQ R16, R16 ;  /* 0x0000001000107308 */ /* 0x000ea20000001400 */
[----:B-1----:R-:W-:Y:S01]  /*0550*/  FADD R4, R19, R4 ;  /* 0x0000000413047221 */ /* 0x002fe20000000000 */
[----:B------:R-:W-:-:S03]  /*0560*/  FADD R5, R22, R5 ;  /* 0x0000000516057221 */ /* 0x000fc60000000000 */
[----:B-----5:R-:W-:Y:S01]  /*0570*/  FADD R9, R4, -R9 ;  /* 0x8000000904097221 */ /* 0x020fe20000000000 */
[----:B------:R-:W-:-:S03]  /*0580*/  FADD R5, R5, -R8 ;  /* 0x8000000805057221 */ /* 0x000fc60000000000 */
[----:B0-----:R-:W-:Y:S01]  /*0590*/  FMUL R4, R0, R9 ;  /* 0x0000000900047220 */ /* 0x001fe20000400000 */
[----:B--2---:R-:W-:-:S03]  /*05a0*/  FMUL R5, R16, R5 ;  /* 0x0000000510057220 */ /* 0x004fc60000400000 */
[----:B------:R-:W-:Y:S01]  /*05b0*/  FFMA R2, R4, R2, R14 ;  /* 0x0000000204027223 */ /* 0x000fe2000000000e */
[----:B------:R-:W-:Y:S01]  /*05c0*/  FFMA R3, R5, R3, R15 ;  /* 0x0000000305037223 */ /* 0x000fe2000000000f */
[----:B------:R0:W-:Y:S02]  /*05d0*/  @P0 STG.E.64 desc[UR6][R12.64], R4 ;  /* 0x000000040c000986 */ /* 0x0001e4000c101b06 */
[----:B0-----:R-:W-:Y:S05]  /*05e0*/  @!P0 EXIT ;  /* 0x000000000000894d */ /* 0x001fea0003800000 */
[----:B------:R-:W-:Y:S01]  /*05f0*/  STG.E.64 desc[UR6][R10.64], R2 ;  /* 0x000000020a007986 */ /* 0x000fe2000c101b06 */
[----:B------:R-:W-:Y:S05]  /*0600*/  EXIT ;  /* 0x000000000000794d */ /* 0x000fea0003800000 */
.L_x_0:
[----:B------:R-:W-:-:S00]  /*0610*/  BRA `(.L_x_0) ;  /* 0xfffffffc00fc7947 */ /* 0x000fc0000383ffff */
[----:B------:R-:W-:-:S00]  /*0620*/  NOP ;  /* 0x0000000000007918 */ /* 0x000fc00000000000 */
        /* <DEDUP_REMOVED lines=13> */
.L_x_1:


//--------------------- .nv.global.init           --------------------------
	.section	.nv.global.init,"aw",@progbits
.nv.global.init:
	.type		_$_str,@object
	.size		_$_str,(.L_0 - _$_str)
_$_str:
        /*0000*/ 	.byte	0x5f, 0x5f, 0x43, 0x55, 0x44, 0x41, 0x5f, 0x46, 0x54, 0x5a, 0x00
.L_0:


//--------------------- .nv.shared.triton_poi_fused_add_native_layer_norm_8 --------------------------
	.section	.nv.shared.triton_poi_fused_add_native_layer_norm_8,"aw",@nobits
	.sectionflags	@""
	.align	16
	.zero		1024


//--------------------- .nv.constant0.triton_poi_fused_add_native_layer_norm_8 --------------------------
	.section	.nv.constant0.triton_poi_fused_add_native_layer_norm_8,"a",@progbits
	.sectionflags	@""
	.align	4
.nv.constant0.triton_poi_fused_add_native_layer_norm_8:
	.zero		600
